//
// Generated by NVIDIA NVVM Compiler
//
// Compiler Build ID: CL-36424714
// Cuda compilation tools, release 13.0, V13.0.88
// Based on NVVM 20.0.0
//

.version 9.0
.target sm_100
.address_size 64

	// .globl	_Z26MatrixMultiplyKernelDevicePfS_S_i

.visible .entry _Z26MatrixMultiplyKernelDevicePfS_S_i(
	.param .u64 .ptr .align 1 _Z26MatrixMultiplyKernelDevicePfS_S_i_param_0,
	.param .u64 .ptr .align 1 _Z26MatrixMultiplyKernelDevicePfS_S_i_param_1,
	.param .u64 .ptr .align 1 _Z26MatrixMultiplyKernelDevicePfS_S_i_param_2,
	.param .u32 _Z26MatrixMultiplyKernelDevicePfS_S_i_param_3
)
{
	.reg .pred 	%p<12>;
	.reg .b32 	%r<37>;
	.reg .b32 	%f<129>;
	.reg .b64 	%rd<31>;

	ld.param.u64 	%rd12, [_Z26MatrixMultiplyKernelDevicePfS_S_i_param_0];
	ld.param.u64 	%rd13, [_Z26MatrixMultiplyKernelDevicePfS_S_i_param_1];
	ld.param.u64 	%rd11, [_Z26MatrixMultiplyKernelDevicePfS_S_i_param_2];
	ld.param.u32 	%r23, [_Z26MatrixMultiplyKernelDevicePfS_S_i_param_3];
	cvta.to.global.u64 	%rd1, %rd12;
	cvta.to.global.u64 	%rd2, %rd13;
	mov.u32 	%r24, %tid.x;
	mov.u32 	%r25, %ctaid.x;
	mov.u32 	%r26, %ntid.x;
	mad.lo.s32 	%r1, %r25, %r26, %r24;
	setp.ge.s32 	%p1, %r1, %r23;
	setp.lt.s32 	%p2, %r23, 1;
	or.pred  	%p3, %p1, %p2;
	@%p3 bra 	$L__BB0_13;
	cvta.to.global.u64 	%rd14, %rd11;
	mul.lo.s32 	%r2, %r23, %r1;
	mul.wide.s32 	%rd15, %r1, 4;
	add.s64 	%rd3, %rd14, %rd15;
	and.b32  	%r3, %r23, 15;
	setp.lt.u32 	%p4, %r23, 16;
	mov.f32 	%f125, 0f00000000;
	mov.b32 	%r33, 0;
	@%p4 bra 	$L__BB0_4;
	and.b32  	%r33, %r23, 2147483632;
	neg.s32 	%r31, %r33;
	add.s64 	%rd4, %rd2, 32;
	add.s64 	%rd29, %rd1, 32;
	mov.f32 	%f125, 0f00000000;
	mov.u32 	%r30, %r2;
$L__BB0_3:
	.pragma "nounroll";
	mul.wide.s32 	%rd16, %r30, 4;
	add.s64 	%rd17, %rd4, %rd16;
	ld.global.f32 	%f12, [%rd17+-32];
	add.f32 	%f13, %f125, %f12;
	ld.global.f32 	%f14, [%rd29+-32];
	add.f32 	%f15, %f13, %f14;
	st.global.f32 	[%rd3], %f15;
	ld.global.f32 	%f16, [%rd17+-28];
	add.f32 	%f17, %f15, %f16;
	ld.global.f32 	%f18, [%rd29+-28];
	add.f32 	%f19, %f17, %f18;
	st.global.f32 	[%rd3], %f19;
	ld.global.f32 	%f20, [%rd17+-24];
	add.f32 	%f21, %f19, %f20;
	ld.global.f32 	%f22, [%rd29+-24];
	add.f32 	%f23, %f21, %f22;
	st.global.f32 	[%rd3], %f23;
	ld.global.f32 	%f24, [%rd17+-20];
	add.f32 	%f25, %f23, %f24;
	ld.global.f32 	%f26, [%rd29+-20];
	add.f32 	%f27, %f25, %f26;
	st.global.f32 	[%rd3], %f27;
	ld.global.f32 	%f28, [%rd17+-16];
	add.f32 	%f29, %f27, %f28;
	ld.global.f32 	%f30, [%rd29+-16];
	add.f32 	%f31, %f29, %f30;
	st.global.f32 	[%rd3], %f31;
	ld.global.f32 	%f32, [%rd17+-12];
	add.f32 	%f33, %f31, %f32;
	ld.global.f32 	%f34, [%rd29+-12];
	add.f32 	%f35, %f33, %f34;
	st.global.f32 	[%rd3], %f35;
	ld.global.f32 	%f36, [%rd17+-8];
	add.f32 	%f37, %f35, %f36;
	ld.global.f32 	%f38, [%rd29+-8];
	add.f32 	%f39, %f37, %f38;
	st.global.f32 	[%rd3], %f39;
	ld.global.f32 	%f40, [%rd17+-4];
	add.f32 	%f41, %f39, %f40;
	ld.global.f32 	%f42, [%rd29+-4];
	add.f32 	%f43, %f41, %f42;
	st.global.f32 	[%rd3], %f43;
	ld.global.f32 	%f44, [%rd17];
	add.f32 	%f45, %f43, %f44;
	ld.global.f32 	%f46, [%rd29];
	add.f32 	%f47, %f45, %f46;
	st.global.f32 	[%rd3], %f47;
	ld.global.f32 	%f48, [%rd17+4];
	add.f32 	%f49, %f47, %f48;
	ld.global.f32 	%f50, [%rd29+4];
	add.f32 	%f51, %f49, %f50;
	st.global.f32 	[%rd3], %f51;
	ld.global.f32 	%f52, [%rd17+8];
	add.f32 	%f53, %f51, %f52;
	ld.global.f32 	%f54, [%rd29+8];
	add.f32 	%f55, %f53, %f54;
	st.global.f32 	[%rd3], %f55;
	ld.global.f32 	%f56, [%rd17+12];
	add.f32 	%f57, %f55, %f56;
	ld.global.f32 	%f58, [%rd29+12];
	add.f32 	%f59, %f57, %f58;
	st.global.f32 	[%rd3], %f59;
	ld.global.f32 	%f60, [%rd17+16];
	add.f32 	%f61, %f59, %f60;
	ld.global.f32 	%f62, [%rd29+16];
	add.f32 	%f63, %f61, %f62;
	st.global.f32 	[%rd3], %f63;
	ld.global.f32 	%f64, [%rd17+20];
	add.f32 	%f65, %f63, %f64;
	ld.global.f32 	%f66, [%rd29+20];
	add.f32 	%f67, %f65, %f66;
	st.global.f32 	[%rd3], %f67;
	ld.global.f32 	%f68, [%rd17+24];
	add.f32 	%f69, %f67, %f68;
	ld.global.f32 	%f70, [%rd29+24];
	add.f32 	%f71, %f69, %f70;
	st.global.f32 	[%rd3], %f71;
	ld.global.f32 	%f72, [%rd17+28];
	add.f32 	%f73, %f71, %f72;
	ld.global.f32 	%f74, [%rd29+28];
	add.f32 	%f125, %f73, %f74;
	st.global.f32 	[%rd3], %f125;
	add.s32 	%r31, %r31, 16;
	add.s32 	%r30, %r30, 16;
	add.s64 	%rd29, %rd29, 64;
	setp.ne.s32 	%p5, %r31, 0;
	@%p5 bra 	$L__BB0_3;
$L__BB0_4:
	setp.eq.s32 	%p6, %r3, 0;
	@%p6 bra 	$L__BB0_13;
	and.b32  	%r11, %r23, 7;
	setp.lt.u32 	%p7, %r3, 8;
	@%p7 bra 	$L__BB0_7;
	add.s32 	%r28, %r33, %r2;
	mul.wide.s32 	%rd18, %r28, 4;
	add.s64 	%rd19, %rd2, %rd18;
	ld.global.f32 	%f75, [%rd19];
	add.f32 	%f76, %f125, %f75;
	mul.wide.u32 	%rd20, %r33, 4;
	add.s64 	%rd21, %rd1, %rd20;
	ld.global.f32 	%f77, [%rd21];
	add.f32 	%f78, %f76, %f77;
	st.global.f32 	[%rd3], %f78;
	ld.global.f32 	%f79, [%rd19+4];
	add.f32 	%f80, %f78, %f79;
	ld.global.f32 	%f81, [%rd21+4];
	add.f32 	%f82, %f80, %f81;
	st.global.f32 	[%rd3], %f82;
	ld.global.f32 	%f83, [%rd19+8];
	add.f32 	%f84, %f82, %f83;
	ld.global.f32 	%f85, [%rd21+8];
	add.f32 	%f86, %f84, %f85;
	st.global.f32 	[%rd3], %f86;
	ld.global.f32 	%f87, [%rd19+12];
	add.f32 	%f88, %f86, %f87;
	ld.global.f32 	%f89, [%rd21+12];
	add.f32 	%f90, %f88, %f89;
	st.global.f32 	[%rd3], %f90;
	ld.global.f32 	%f91, [%rd19+16];
	add.f32 	%f92, %f90, %f91;
	ld.global.f32 	%f93, [%rd21+16];
	add.f32 	%f94, %f92, %f93;
	st.global.f32 	[%rd3], %f94;
	ld.global.f32 	%f95, [%rd19+20];
	add.f32 	%f96, %f94, %f95;
	ld.global.f32 	%f97, [%rd21+20];
	add.f32 	%f98, %f96, %f97;
	st.global.f32 	[%rd3], %f98;
	ld.global.f32 	%f99, [%rd19+24];
	add.f32 	%f100, %f98, %f99;
	ld.global.f32 	%f101, [%rd21+24];
	add.f32 	%f102, %f100, %f101;
	st.global.f32 	[%rd3], %f102;
	ld.global.f32 	%f103, [%rd19+28];
	add.f32 	%f104, %f102, %f103;
	ld.global.f32 	%f105, [%rd21+28];
	add.f32 	%f125, %f104, %f105;
	st.global.f32 	[%rd3], %f125;
	add.s32 	%r33, %r33, 8;
$L__BB0_7:
	setp.eq.s32 	%p8, %r11, 0;
	@%p8 bra 	$L__BB0_13;
	and.b32  	%r14, %r23, 3;
	setp.lt.u32 	%p9, %r11, 4;
	@%p9 bra 	$L__BB0_10;
	add.s32 	%r29, %r33, %r2;
	mul.wide.s32 	%rd22, %r29, 4;
	add.s64 	%rd23, %rd2, %rd22;
	ld.global.f32 	%f106, [%rd23];
	add.f32 	%f107, %f125, %f106;
	mul.wide.u32 	%rd24, %r33, 4;
	add.s64 	%rd25, %rd1, %rd24;
	ld.global.f32 	%f108, [%rd25];
	add.f32 	%f109, %f107, %f108;
	st.global.f32 	[%rd3], %f109;
	ld.global.f32 	%f110, [%rd23+4];
	add.f32 	%f111, %f109, %f110;
	ld.global.f32 	%f112, [%rd25+4];
	add.f32 	%f113, %f111, %f112;
	st.global.f32 	[%rd3], %f113;
	ld.global.f32 	%f114, [%rd23+8];
	add.f32 	%f115, %f113, %f114;
	ld.global.f32 	%f116, [%rd25+8];
	add.f32 	%f117, %f115, %f116;
	st.global.f32 	[%rd3], %f117;
	ld.global.f32 	%f118, [%rd23+12];
	add.f32 	%f119, %f117, %f118;
	ld.global.f32 	%f120, [%rd25+12];
	add.f32 	%f125, %f119, %f120;
	st.global.f32 	[%rd3], %f125;
	add.s32 	%r33, %r33, 4;
$L__BB0_10:
	setp.eq.s32 	%p10, %r14, 0;
	@%p10 bra 	$L__BB0_13;
	mul.wide.u32 	%rd26, %r33, 4;
	add.s64 	%rd30, %rd1, %rd26;
	add.s32 	%r36, %r33, %r2;
	neg.s32 	%r35, %r14;
$L__BB0_12:
	.pragma "nounroll";
	mul.wide.s32 	%rd27, %r36, 4;
	add.s64 	%rd28, %rd2, %rd27;
	ld.global.f32 	%f121, [%rd28];
	add.f32 	%f122, %f125, %f121;
	ld.global.f32 	%f123, [%rd30];
	add.f32 	%f125, %f122, %f123;
	st.global.f32 	[%rd3], %f125;
	add.s64 	%rd30, %rd30, 4;
	add.s32 	%r36, %r36, 1;
	add.s32 	%r35, %r35, 1;
	setp.ne.s32 	%p11, %r35, 0;
	@%p11 bra 	$L__BB0_12;
$L__BB0_13:
	ret;

}


// ===== COMPILED SASS (sm_100) =====

	.target	sm_100

	.elftype	@"ET_EXEC"


//--------------------- .note.nv.tkinfo           --------------------------
	.section	.note.nv.tkinfo,"",@"SHT_NOTE"
	.sectionflags	@"SHF_NOTE_NV_TKINFO"
	.tkinfo
        /*0018*/ 	.word	0x00000002
        /*0030*/ 	.string	""
        /*0030*/ 	.string	"ptxas"
        /*0030*/ 	.string	"Cuda compilation tools, release 13.0, V13.0.88"
        /*0030*/ 	.string	"Build cuda_13.0.r13.0/compiler.36424714_0"
        /*0030*/ 	.string	"-arch sm_100 -m 64 "



//--------------------- .note.nv.cuinfo           --------------------------
	.section	.note.nv.cuinfo,"",@"SHT_NOTE"
	.sectionflags	@"SHF_NOTE_NV_CUINFO"
        /*0018*/ 	.short	0x0002
        /*001a*/ 	.short	0x0064
        /*001c*/ 	.short	0x0082
	.zero		2


//--------------------- .nv.info                  --------------------------
	.section	.nv.info,"",@"SHT_CUDA_INFO"
	.align	4


	//----- nvinfo : EIATTR_REGCOUNT
	.align		4
        /*0000*/ 	.byte	0x04, 0x2f
        /*0002*/ 	.short	(.L_1 - .L_0)
	.align		4
.L_0:
        /*0004*/ 	.word	index@(_Z26MatrixMultiplyKernelDevicePfS_S_i)
        /*0008*/ 	.word	0x00000014


	//----- nvinfo : EIATTR_FRAME_SIZE
	.align		4
.L_1:
        /*000c*/ 	.byte	0x04, 0x11
        /*000e*/ 	.short	(.L_3 - .L_2)
	.align		4
.L_2:
        /*0010*/ 	.word	index@(_Z26MatrixMultiplyKernelDevicePfS_S_i)
        /*0014*/ 	.word	0x00000000


	//----- nvinfo : EIATTR_MIN_STACK_SIZE
	.align		4
.L_3:
        /*0018*/ 	.byte	0x04, 0x12
        /*001a*/ 	.short	(.L_5 - .L_4)
	.align		4
.L_4:
        /*001c*/ 	.word	index@(_Z26MatrixMultiplyKernelDevicePfS_S_i)
        /*0020*/ 	.word	0x00000000
.L_5:


//--------------------- .nv.compat                --------------------------
	.section	.nv.compat,"",@"SHT_CUDA_COMPAT_INFO"
	.align	4
        /*0000*/ 	.byte	0x02, 0x09, 0x00, 0x00, 0x02, 0x02, 0x01, 0x00, 0x02, 0x05, 0x05, 0x00, 0x03, 0x07, 0x01, 0x01
        /*0010*/ 	.byte	0x02, 0x03, 0x00, 0x00, 0x02, 0x06, 0x01, 0x00, 0x04, 0x0b, 0x08, 0x00, 0x09, 0x00, 0x00, 0x00
        /*0020*/ 	.byte	0x00, 0x00, 0x00, 0x00


//--------------------- .nv.info._Z26MatrixMultiplyKernelDevicePfS_S_i --------------------------
	.section	.nv.info._Z26MatrixMultiplyKernelDevicePfS_S_i,"",@"SHT_CUDA_INFO"
	.sectionflags	@""
	.align	4


	//----- nvinfo : EIATTR_CUDA_API_VERSION
	.align		4
        /*0000*/ 	.byte	0x04, 0x37
        /*0002*/ 	.short	(.L_7 - .L_6)
.L_6:
        /*0004*/ 	.word	0x00000082


	//----- nvinfo : EIATTR_KPARAM_INFO
	.align		4
.L_7:
        /*0008*/ 	.byte	0x04, 0x17
        /*000a*/ 	.short	(.L_9 - .L_8)
.L_8:
        /*000c*/ 	.word	0x00000000
        /*0010*/ 	.short	0x0003
        /*0012*/ 	.short	0x0018
        /*0014*/ 	.byte	0x00, 0xf0, 0x11, 0x00


	//----- nvinfo : EIATTR_KPARAM_INFO
	.align		4
.L_9:
        /*0018*/ 	.byte	0x04, 0x17
        /*001a*/ 	.short	(.L_11 - .L_10)
.L_10:
        /*001c*/ 	.word	0x00000000
        /*0020*/ 	.short	0x0002
        /*0022*/ 	.short	0x0010
        /*0024*/ 	.byte	0x00, 0xf5, 0x21, 0x00


	//----- nvinfo : EIATTR_KPARAM_INFO
	.align		4
.L_11:
        /*0028*/ 	.byte	0x04, 0x17
        /*002a*/ 	.short	(.L_13 - .L_12)
.L_12:
        /*002c*/ 	.word	0x00000000
        /*0030*/ 	.short	0x0001
        /*0032*/ 	.short	0x0008
        /*0034*/ 	.byte	0x00, 0xf5, 0x21, 0x00


	//----- nvinfo : EIATTR_KPARAM_INFO
	.align		4
.L_13:
        /*0038*/ 	.byte	0x04, 0x17
        /*003a*/ 	.short	(.L_15 - .L_14)
.L_14:
        /*003c*/ 	.word	0x00000000
        /*0040*/ 	.short	0x0000
        /*0042*/ 	.short	0x0000
        /*0044*/ 	.byte	0x00, 0xf5, 0x21, 0x00


	//----- nvinfo : EIATTR_SPARSE_MMA_MASK
	.align		4
.L_15:
        /*0048*/ 	.byte	0x03, 0x50
        /*004a*/ 	.short	0x0000


	//----- nvinfo : EIATTR_MAXREG_COUNT
	.align		4
        /*004c*/ 	.byte	0x03, 0x1b
        /*004e*/ 	.short	0x00ff


	//----- nvinfo : EIATTR_MERCURY_ISA_VERSION
	.align		4
        /*0050*/ 	.byte	0x03, 0x5f
        /*0052*/ 	.short	0x0101


	//----- nvinfo : EIATTR_VRC_CTA_INIT_COUNT
	.align		4
        /*0054*/ 	.byte	0x02, 0x4a
	.zero		1
	.zero		1


	//----- nvinfo : EIATTR_EXIT_INSTR_OFFSETS
	.align		4
        /*0058*/ 	.byte	0x04, 0x1c
        /*005a*/ 	.short	(.L_17 - .L_16)


	//   ....[0]....
.L_16:
        /*005c*/ 	.word	0x00000080


	//   ....[1]....
        /*0060*/ 	.word	0x00000770


	//   ....[2]....
        /*0064*/ 	.word	0x00000aa0


	//   ....[3]....
        /*0068*/ 	.word	0x00000c90


	//   ....[4]....
        /*006c*/ 	.word	0x00000de0


	//----- nvinfo : EIATTR_CBANK_PARAM_SIZE
	.align		4
.L_17:
        /*0070*/ 	.byte	0x03, 0x19
        /*0072*/ 	.short	0x001c


	//----- nvinfo : EIATTR_PARAM_CBANK
	.align		4
        /*0074*/ 	.byte	0x04, 0x0a
        /*0076*/ 	.short	(.L_19 - .L_18)
	.align		4
.L_18:
        /*0078*/ 	.word	index@(.nv.constant0._Z26MatrixMultiplyKernelDevicePfS_S_i)
        /*007c*/ 	.short	0x0380
        /*007e*/ 	.short	0x001c


	//----- nvinfo : EIATTR_SW_WAR
	.align		4
.L_19:
        /*0080*/ 	.byte	0x04, 0x36
        /*0082*/ 	.short	(.L_21 - .L_20)
.L_20:
        /*0084*/ 	.word	0x00000008
.L_21:


//--------------------- .nv.callgraph             --------------------------
	.section	.nv.callgraph,"",@"SHT_CUDA_CALLGRAPH"
	.align	4
	.sectionentsize	8
	.align		4
        /*0000*/ 	.word	0x00000000
	.align		4
        /*0004*/ 	.word	0xffffffff
	.align		4
        /*0008*/ 	.word	0x00000000
	.align		4
        /*000c*/ 	.word	0xfffffffe
	.align		4
        /*0010*/ 	.word	0x00000000
	.align		4
        /*0014*/ 	.word	0xfffffffd
	.align		4
        /*0018*/ 	.word	0x00000000
	.align		4
        /*001c*/ 	.word	0xfffffffc


//--------------------- .text._Z26MatrixMultiplyKernelDevicePfS_S_i --------------------------
	.section	.text._Z26MatrixMultiplyKernelDevicePfS_S_i,"ax",@progbits
	.align	128
        .global         _Z26MatrixMultiplyKernelDevicePfS_S_i
        .type           _Z26MatrixMultiplyKernelDevicePfS_S_i,@function
        .size           _Z26MatrixMultiplyKernelDevicePfS_S_i,(.L_x_6 - _Z26MatrixMultiplyKernelDevicePfS_S_i)
        .other          _Z26MatrixMultiplyKernelDevicePfS_S_i,@"STO_CUDA_ENTRY STV_DEFAULT"
_Z26MatrixMultiplyKernelDevicePfS_S_i:
.text._Z26MatrixMultiplyKernelDevicePfS_S_i:
[----:B------:R-:W-:Y:S01]  /*0000*/  LDC R1, c[0x0][0x37c] ;  /* 0x0000df00ff017b82 */ /* 0x000fe20000000800 */
[----:B------:R-:W0:Y:S07]  /*0010*/  S2R R5, SR_TID.X ;  /* 0x0000000000057919 */ /* 0x000e2e0000002100 */
[----:B------:R-:W0:Y:S08]  /*0020*/  S2UR UR4, SR_CTAID.X ;  /* 0x00000000000479c3 */ /* 0x000e300000002500 */
[----:B------:R-:W0:Y:S08]  /*0030*/  LDC R0, c[0x0][0x360] ;  /* 0x0000d800ff007b82 */ /* 0x000e300000000800 */
[----:B------:R-:W1:Y:S01]  /*0040*/  LDC R4, c[0x0][0x398] ;  /* 0x0000e600ff047b82 */ /* 0x000e620000000800 */
[----:B0-----:R-:W-:Y:S01]  /*0050*/  IMAD R5, R0, UR4, R5 ;  /* 0x0000000400057c24 */ /* 0x001fe2000f8e0205 */
[----:B-1----:R-:W-:-:S04]  /*0060*/  ISETP.GE.AND P0, PT, R4, 0x1, PT ;  /* 0x000000010400780c */ /* 0x002fc80003f06270 */
[----:B------:R-:W-:-:S13]  /*0070*/  ISETP.GE.OR P0, PT, R5, R4, !P0 ;  /* 0x000000040500720c */ /* 0x000fda0004706670 */
[----:B------:R-:W-:Y:S05]  /*0080*/  @P0 EXIT ;  /* 0x000000000000094d */ /* 0x000fea0003800000 */
[----:B------:R-:W0:Y:S01]  /*0090*/  LDC.64 R2, c[0x0][0x390] ;  /* 0x0000e400ff027b82 */ /* 0x000e220000000a00 */
[C---:B------:R-:W-:Y:S01]  /*00a0*/  ISETP.GE.U32.AND P1, PT, R4.reuse, 0x10, PT ;  /* 0x000000100400780c */ /* 0x040fe20003f26070 */
[----:B------:R-:W1:Y:S01]  /*00b0*/  LDCU.64 UR8, c[0x0][0x358] ;  /* 0x00006b00ff0877ac */ /* 0x000e620008000a00 */
[----:B------:R-:W-:Y:S01]  /*00c0*/  LOP3.LUT R16, R4, 0xf, RZ, 0xc0, !PT ;  /* 0x0000000f04107812 */ /* 0x000fe200078ec0ff */
[C---:B------:R-:W-:Y:S01]  /*00d0*/  IMAD R0, R5.reuse, R4, RZ ;  /* 0x0000000405007224 */ /* 0x040fe200078e02ff */
[----:B------:R-:W-:Y:S02]  /*00e0*/  MOV R7, RZ ;  /* 0x000000ff00077202 */ /* 0x000fe40000000f00 */
[----:B------:R-:W-:Y:S01]  /*00f0*/  ISETP.NE.AND P0, PT, R16, RZ, PT ;  /* 0x000000ff1000720c */ /* 0x000fe20003f05270 */
[----:B0-----:R-:W-:-:S04]  /*0100*/  IMAD.WIDE R2, R5, 0x4, R2 ;  /* 0x0000000405027825 */ /* 0x001fc800078e0202 */
[----:B------:R-:W-:Y:S02]  /*0110*/  HFMA2 R5, -RZ, RZ, 0, 0 ;  /* 0x00000000ff057431 */ /* 0x000fe400000001ff */
[----:B-1----:R-:W-:Y:S06]  /*0120*/  @!P1 BRA `(.L_x_0) ;  /* 0x0000000400909947 */ /* 0x002fec0003800000 */
[----:B------:R-:W0:Y:S01]  /*0130*/  LDCU.128 UR4, c[0x0][0x380] ;  /* 0x00007000ff0477ac */ /* 0x000e220008000c00 */
[----:B------:R-:W-:Y:S02]  /*0140*/  LOP3.LUT R7, R4, 0x7ffffff0, RZ, 0xc0, !PT ;  /* 0x7ffffff004077812 */ /* 0x000fe400078ec0ff */
[----:B------:R-:W-:Y:S02]  /*0150*/  MOV R5, RZ ;  /* 0x000000ff00057202 */ /* 0x000fe40000000f00 */
[----:B------:R-:W-:Y:S02]  /*0160*/  MOV R12, R0 ;  /* 0x00000000000c7202 */ /* 0x000fe40000000f00 */
[----:B------:R-:W-:Y:S01]  /*0170*/  IADD3 R6, PT, PT, -R7, RZ, RZ ;  /* 0x000000ff07067210 */ /* 0x000fe20007ffe1ff */
[----:B0-----:R-:W-:Y:S02]  /*0180*/  UIADD3 UR4, UP1, UPT, UR4, 0x20, URZ ;  /* 0x0000002004047890 */ /* 0x001fe4000ff3e0ff */
[----:B------:R-:W-:-:S02]  /*0190*/  UIADD3 UR6, UP0, UPT, UR6, 0x20, URZ ;  /* 0x0000002006067890 */ /* 0x000fc4000ff1e0ff */
[----:B------:R-:W-:Y:S02]  /*01a0*/  UIADD3.X UR5, UPT, UPT, URZ, UR5, URZ, UP1, !UPT ;  /* 0x00000005ff057290 */ /* 0x000fe40008ffe4ff */
[----:B------:R-:W-:Y:S01]  /*01b0*/  MOV R8, UR4 ;  /* 0x0000000400087c02 */ /* 0x000fe20008000f00 */
[----:B------:R-:W-:-:S03]  /*01c0*/  UIADD3.X UR7, UPT, UPT, URZ, UR7, URZ, UP0, !UPT ;  /* 0x00000007ff077290 */ /* 0x000fc600087fe4ff */
[----:B------:R-:W-:-:S09]  /*01d0*/  MOV R9, UR5 ;  /* 0x0000000500097c02 */ /* 0x000fd20008000f00 */
.L_x_1:
[----:B------:R-:W-:Y:S01]  /*01e0*/  MOV R10, UR6 ;  /* 0x00000006000a7c02 */ /* 0x000fe20008000f00 */
[----:B0-----:R-:W2:Y:S01]  /*01f0*/  LDG.E R13, desc[UR8][R8.64+-0x20] ;  /* 0xffffe008080d7981 */ /* 0x001ea2000c1e1900 */
[----:B------:R-:W-:-:S03]  /*0200*/  MOV R11, UR7 ;  /* 0x00000007000b7c02 */ /* 0x000fc60008000f00 */
[----:B------:R-:W-:-:S05]  /*0210*/  IMAD.WIDE R10, R12, 0x4, R10 ;  /* 0x000000040c0a7825 */ /* 0x000fca00078e020a */
[----:B------:R-:W3:Y:S02]  /*0220*/  LDG.E R14, desc[UR8][R10.64+-0x20] ;  /* 0xffffe0080a0e7981 */ /* 0x000ee4000c1e1900 */
[----:B---3--:R-:W-:-:S04]  /*0230*/  FADD R14, R14, R5 ;  /* 0x000000050e0e7221 */ /* 0x008fc80000000000 */
[----:B--2---:R-:W-:-:S05]  /*0240*/  FADD R13, R14, R13 ;  /* 0x0000000d0e0d7221 */ /* 0x004fca0000000000 */
[----:B------:R0:W-:Y:S04]  /*0250*/  STG.E desc[UR8][R2.64], R13 ;  /* 0x0000000d02007986 */ /* 0x0001e8000c101908 */
[----:B------:R-:W2:Y:S04]  /*0260*/  LDG.E R14, desc[UR8][R10.64+-0x1c] ;  /* 0xffffe4080a0e7981 */ /* 0x000ea8000c1e1900 */
[----:B------:R-:W3:Y:S01]  /*0270*/  LDG.E R5, desc[UR8][R8.64+-0x1c] ;  /* 0xffffe40808057981 */ /* 0x000ee2000c1e1900 */
[----:B--2---:R-:W-:-:S04]  /*0280*/  FADD R14, R13, R14 ;  /* 0x0000000e0d0e7221 */ /* 0x004fc80000000000 */
[----:B---3--:R-:W-:-:S05]  /*0290*/  FADD R5, R14, R5 ;  /* 0x000000050e057221 */ /* 0x008fca0000000000 */
[----:B------:R1:W-:Y:S04]  /*02a0*/  STG.E desc[UR8][R2.64], R5 ;  /* 0x0000000502007986 */ /* 0x0003e8000c101908 */
[----:B------:R-:W2:Y:S04]  /*02b0*/  LDG.E R14, desc[UR8][R10.64+-0x18] ;  /* 0xffffe8080a0e7981 */ /* 0x000ea8000c1e1900 */
[----:B------:R-:W3:Y:S01]  /*02c0*/  LDG.E R15, desc[UR8][R8.64+-0x18] ;  /* 0xffffe808080f7981 */ /* 0x000ee2000c1e1900 */
[----:B--2---:R-:W-:-:S04]  /*02d0*/  FADD R14, R5, R14 ;  /* 0x0000000e050e7221 */ /* 0x004fc80000000000 */
[----:B---3--:R-:W-:-:S05]  /*02e0*/  FADD R15, R14, R15 ;  /* 0x0000000f0e0f7221 */ /* 0x008fca0000000000 */
[----:B------:R2:W-:Y:S04]  /*02f0*/  STG.E desc[UR8][R2.64], R15 ;  /* 0x0000000f02007986 */ /* 0x0005e8000c101908 */
[----:B------:R-:W3:Y:S04]  /*0300*/  LDG.E R14, desc[UR8][R10.64+-0x14] ;  /* 0xffffec080a0e7981 */ /* 0x000ee8000c1e1900 */
[----:B0-----:R-:W4:Y:S01]  /*0310*/  LDG.E R13, desc[UR8][R8.64+-0x14] ;  /* 0xffffec08080d7981 */ /* 0x001f22000c1e1900 */
[----:B---3--:R-:W-:-:S04]  /*0320*/  FADD R14, R15, R14 ;  /* 0x0000000e0f0e7221 */ /* 0x008fc80000000000 */
[----:B----4-:R-:W-:-:S05]  /*0330*/  FADD R13, R14, R13 ;  /* 0x0000000d0e0d7221 */ /* 0x010fca0000000000 */
[----:B------:R0:W-:Y:S04]  /*0340*/  STG.E desc[UR8][R2.64], R13 ;  /* 0x0000000d02007986 */ /* 0x0001e8000c101908 */
[----:B------:R-:W3:Y:S04]  /*0350*/  LDG.E R14, desc[UR8][R10.64+-0x10] ;  /* 0xfffff0080a0e7981 */ /* 0x000ee8000c1e1900 */
[----:B-1----:R-:W4:Y:S01]  /*0360*/  LDG.E R5, desc[UR8][R8.64+-0x10] ;  /* 0xfffff00808057981 */ /* 0x002f22000c1e1900 */
[----:B---3--:R-:W-:-:S04]  /*0370*/  FADD R14, R13, R14 ;  /* 0x0000000e0d0e7221 */ /* 0x008fc80000000000 */
[----:B----4-:R-:W-:-:S05]  /*0380*/  FADD R5, R14, R5 ;  /* 0x000000050e057221 */ /* 0x010fca0000000000 */
[----:B------:R1:W-:Y:S04]  /*0390*/  STG.E desc[UR8][R2.64], R5 ;  /* 0x0000000502007986 */ /* 0x0003e8000c101908 */
[----:B------:R-:W3:Y:S04]  /*03a0*/  LDG.E R14, desc[UR8][R10.64+-0xc] ;  /* 0xfffff4080a0e7981 */ /* 0x000ee8000c1e1900 */
[----:B--2---:R-:W2:Y:S01]  /*03b0*/  LDG.E R15, desc[UR8][R8.64+-0xc] ;  /* 0xfffff408080f7981 */ /* 0x004ea2000c1e1900 */
[----:B---3--:R-:W-:-:S04]  /*03c0*/  FADD R14, R5, R14 ;  /* 0x0000000e050e7221 */ /* 0x008fc80000000000 */
[----:B--2---:R-:W-:-:S05]  /*03d0*/  FADD R15, R14, R15 ;  /* 0x0000000f0e0f7221 */ /* 0x004fca0000000000 */
        /* <DEDUP_REMOVED lines=42> */
[----:B------:R-:W2:Y:S01]  /*0680*/  LDG.E R5, desc[UR8][R8.64+0x18] ;  /* 0x0000180808057981 */ /* 0x000ea2000c1e1900 */
[----:B---3--:R-:W-:-:S04]  /*0690*/  FADD R14, R17, R14 ;  /* 0x0000000e110e7221 */ /* 0x008fc80000000000 */
[----:B--2---:R-:W-:-:S05]  /*06a0*/  FADD R15, R14, R5 ;  /* 0x000000050e0f7221 */ /* 0x004fca0000000000 */
[----:B------:R0:W-:Y:S04]  /*06b0*/  STG.E desc[UR8][R2.64], R15 ;  /* 0x0000000f02007986 */ /* 0x0001e8000c101908 */
[----:B------:R-:W2:Y:S04]  /*06c0*/  LDG.E R14, desc[UR8][R10.64+0x1c] ;  /* 0x00001c080a0e7981 */ /* 0x000ea8000c1e1900 */
[----:B------:R1:W3:Y:S01]  /*06d0*/  LDG.E R5, desc[UR8][R8.64+0x1c] ;  /* 0x00001c0808057981 */ /* 0x0002e2000c1e1900 */
[----:B------:R-:W-:-:S04]  /*06e0*/  IADD3 R6, PT, PT, R6, 0x10, RZ ;  /* 0x0000001006067810 */ /* 0x000fc80007ffe0ff */
[----:B------:R-:W-:Y:S02]  /*06f0*/  ISETP.NE.AND P1, PT, R6, RZ, PT ;  /* 0x000000ff0600720c */ /* 0x000fe40003f25270 */
[----:B-1----:R-:W-:Y:S02]  /*0700*/  IADD3 R8, P2, PT, R8, 0x40, RZ ;  /* 0x0000004008087810 */ /* 0x002fe40007f5e0ff */
[----:B------:R-:W-:Y:S02]  /*0710*/  IADD3 R12, PT, PT, R12, 0x10, RZ ;  /* 0x000000100c0c7810 */ /* 0x000fe40007ffe0ff */
[----:B------:R-:W-:Y:S01]  /*0720*/  IADD3.X R9, PT, PT, RZ, R9, RZ, P2, !PT ;  /* 0x00000009ff097210 */ /* 0x000fe200017fe4ff */
[----:B--2---:R-:W-:-:S04]  /*0730*/  FADD R14, R15, R14 ;  /* 0x0000000e0f0e7221 */ /* 0x004fc80000000000 */
[----:B---3--:R-:W-:-:S05]  /*0740*/  FADD R5, R14, R5 ;  /* 0x000000050e057221 */ /* 0x008fca0000000000 */
[----:B------:R0:W-:Y:S01]  /*0750*/  STG.E desc[UR8][R2.64], R5 ;  /* 0x0000000502007986 */ /* 0x0001e2000c101908 */
[----:B------:R-:W-:Y:S05]  /*0760*/  @P1 BRA `(.L_x_1) ;  /* 0xfffffff8009c1947 */ /* 0x000fea000383ffff */
.L_x_0:
[----:B------:R-:W-:Y:S05]  /*0770*/  @!P0 EXIT ;  /* 0x000000000000894d */ /* 0x000fea0003800000 */
[----:B------:R-:W-:Y:S02]  /*0780*/  ISETP.GE.U32.AND P0, PT, R16, 0x8, PT ;  /* 0x000000081000780c */ /* 0x000fe40003f06070 */
[----:B------:R-:W-:-:S04]  /*0790*/  LOP3.LUT R12, R4, 0x7, RZ, 0xc0, !PT ;  /* 0x00000007040c7812 */ /* 0x000fc800078ec0ff */
[----:B------:R-:W-:-:S07]  /*07a0*/  ISETP.NE.AND P1, PT, R12, RZ, PT ;  /* 0x000000ff0c00720c */ /* 0x000fce0003f25270 */
[----:B------:R-:W-:Y:S06]  /*07b0*/  @!P0 BRA `(.L_x_2) ;  /* 0x0000000000b88947 */ /* 0x000fec0003800000 */
[----:B------:R-:W1:Y:S01]  /*07c0*/  LDC.64 R8, c[0x0][0x388] ;  /* 0x0000e200ff087b82 */ /* 0x000e620000000a00 */
[----:B0-----:R-:W-:-:S07]  /*07d0*/  IADD3 R13, PT, PT, R0, R7, RZ ;  /* 0x00000007000d7210 */ /* 0x001fce0007ffe0ff */
[----:B------:R-:W0:Y:S01]  /*07e0*/  LDC.64 R10, c[0x0][0x380] ;  /* 0x0000e000ff0a7b82 */ /* 0x000e220000000a00 */
[----:B-1----:R-:W-:-:S05]  /*07f0*/  IMAD.WIDE R8, R13, 0x4, R8 ;  /* 0x000000040d087825 */ /* 0x002fca00078e0208 */
[----:B------:R-:W2:Y:S01]  /*0800*/  LDG.E R6, desc[UR8][R8.64] ;  /* 0x0000000808067981 */ /* 0x000ea2000c1e1900 */
[----:B0-----:R-:W-:-:S05]  /*0810*/  IMAD.WIDE.U32 R10, R7, 0x4, R10 ;  /* 0x00000004070a7825 */ /* 0x001fca00078e000a */
        /* <DEDUP_REMOVED lines=36> */
[----:B------:R-:W-:Y:S01]  /*0a60*/  IADD3 R7, PT, PT, R7, 0x8, RZ ;  /* 0x0000000807077810 */ /* 0x000fe20007ffe0ff */
[----:B---3--:R-:W-:-:S04]  /*0a70*/  FADD R6, R13, R6 ;  /* 0x000000060d067221 */ /* 0x008fc80000000000 */
[----:B----4-:R-:W-:-:S05]  /*0a80*/  FADD R5, R6, R5 ;  /* 0x0000000506057221 */ /* 0x010fca0000000000 */
[----:B------:R2:W-:Y:S02]  /*0a90*/  STG.E desc[UR8][R2.64], R5 ;  /* 0x0000000502007986 */ /* 0x0005e4000c101908 */
.L_x_2:
[----:B------:R-:W-:Y:S05]  /*0aa0*/  @!P1 EXIT ;  /* 0x000000000000994d */ /* 0x000fea0003800000 */
[----:B------:R-:W-:Y:S02]  /*0ab0*/  ISETP.GE.U32.AND P0, PT, R12, 0x4, PT ;  /* 0x000000040c00780c */ /* 0x000fe40003f06070 */
[----:B------:R-:W-:-:S04]  /*0ac0*/  LOP3.LUT R4, R4, 0x3, RZ, 0xc0, !PT ;  /* 0x0000000304047812 */ /* 0x000fc800078ec0ff */
[----:B------:R-:W-:-:S07]  /*0ad0*/  ISETP.NE.AND P1, PT, R4, RZ, PT ;  /* 0x000000ff0400720c */ /* 0x000fce0003f25270 */
[----:B------:R-:W-:Y:S06]  /*0ae0*/  @!P0 BRA `(.L_x_3) ;  /* 0x0000000000688947 */ /* 0x000fec0003800000 */
[----:B------:R-:W1:Y:S01]  /*0af0*/  LDC.64 R8, c[0x0][0x388] ;  /* 0x0000e200ff087b82 */ /* 0x000e620000000a00 */
[----:B0-2---:R-:W-:-:S07]  /*0b00*/  IADD3 R13, PT, PT, R0, R7, RZ ;  /* 0x00000007000d7210 */ /* 0x005fce0007ffe0ff */
        /* <DEDUP_REMOVED lines=20> */
[----:B------:R-:W-:Y:S01]  /*0c50*/  IADD3 R7, PT, PT, R7, 0x4, RZ ;  /* 0x0000000407077810 */ /* 0x000fe20007ffe0ff */
[----:B--2---:R-:W-:-:S04]  /*0c60*/  FADD R6, R17, R6 ;  /* 0x0000000611067221 */ /* 0x004fc80000000000 */
[----:B---3--:R-:W-:-:S05]  /*0c70*/  FADD R5, R6, R5 ;  /* 0x0000000506057221 */ /* 0x008fca0000000000 */
[----:B------:R1:W-:Y:S02]  /*0c80*/  STG.E desc[UR8][R2.64], R5 ;  /* 0x0000000502007986 */ /* 0x0003e4000c101908 */
.L_x_3:
[----:B------:R-:W-:Y:S05]  /*0c90*/  @!P1 EXIT ;  /* 0x000000000000994d */ /* 0x000fea0003800000 */
[----:B------:R-:W3:Y:S01]  /*0ca0*/  LDC.64 R10, c[0x0][0x380] ;  /* 0x0000e000ff0a7b82 */ /* 0x000ee20000000a00 */
[----:B012---:R-:W-:Y:S02]  /*0cb0*/  IADD3 R13, PT, PT, R0, R7, RZ ;  /* 0x00000007000d7210 */ /* 0x007fe40007ffe0ff */
[----:B------:R-:W-:-:S05]  /*0cc0*/  IADD3 R4, PT, PT, -R4, RZ, RZ ;  /* 0x000000ff04047210 */ /* 0x000fca0007ffe1ff */
[----:B------:R-:W0:Y:S01]  /*0cd0*/  LDC.64 R8, c[0x0][0x388] ;  /* 0x0000e200ff087b82 */ /* 0x000e220000000a00 */
[----:B---3--:R-:W-:-:S05]  /*0ce0*/  IMAD.WIDE.U32 R10, R7, 0x4, R10 ;  /* 0x00000004070a7825 */ /* 0x008fca00078e000a */
[----:B------:R-:W-:-:S07]  /*0cf0*/  MOV R15, R11 ;  /* 0x0000000b000f7202 */ /* 0x000fce0000000f00 */
.L_x_4:
[----:B0-----:R-:W-:-:S05]  /*0d00*/  IMAD.WIDE R6, R13, 0x4, R8 ;  /* 0x000000040d067825 */ /* 0x001fca00078e0208 */
[----:B------:R0:W2:Y:S02]  /*0d10*/  LDG.E R0, desc[UR8][R6.64] ;  /* 0x0000000806007981 */ /* 0x0000a4000c1e1900 */
[----:B0-----:R-:W-:Y:S02]  /*0d20*/  MOV R6, R10 ;  /* 0x0000000a00067202 */ /* 0x001fe40000000f00 */
[----:B------:R-:W-:-:S05]  /*0d30*/  MOV R7, R15 ;  /* 0x0000000f00077202 */ /* 0x000fca0000000f00 */
[----:B------:R-:W3:Y:S01]  /*0d40*/  LDG.E R11, desc[UR8][R6.64] ;  /* 0x00000008060b7981 */ /* 0x000ee2000c1e1900 */
[----:B------:R-:W-:Y:S02]  /*0d50*/  IADD3 R4, PT, PT, R4, 0x1, RZ ;  /* 0x0000000104047810 */ /* 0x000fe40007ffe0ff */
[----:B------:R-:W-:Y:S02]  /*0d60*/  IADD3 R10, P1, PT, R10, 0x4, RZ ;  /* 0x000000040a0a7810 */ /* 0x000fe40007f3e0ff */
[----:B------:R-:W-:Y:S02]  /*0d70*/  ISETP.NE.AND P0, PT, R4, RZ, PT ;  /* 0x000000ff0400720c */ /* 0x000fe40003f05270 */
[----:B------:R-:W-:Y:S02]  /*0d80*/  IADD3 R13, PT, PT, R13, 0x1, RZ ;  /* 0x000000010d0d7810 */ /* 0x000fe40007ffe0ff */
[----:B------:R-:W-:Y:S01]  /*0d90*/  IADD3.X R15, PT, PT, RZ, R15, RZ, P1, !PT ;  /* 0x0000000fff0f7210 */ /* 0x000fe20000ffe4ff */
[----:B--2---:R-:W-:-:S04]  /*0da0*/  FADD R0, R0, R5 ;  /* 0x0000000500007221 */ /* 0x004fc80000000000 */
[----:B-1-3--:R-:W-:-:S05]  /*0db0*/  FADD R5, R0, R11 ;  /* 0x0000000b00057221 */ /* 0x00afca0000000000 */
[----:B------:R1:W-:Y:S01]  /*0dc0*/  STG.E desc[UR8][R2.64], R5 ;  /* 0x0000000502007986 */ /* 0x0003e2000c101908 */
[----:B------:R-:W-:Y:S05]  /*0dd0*/  @P0 BRA `(.L_x_4) ;  /* 0xfffffffc00c80947 */ /* 0x000fea000383ffff */
[----:B------:R-:W-:Y:S05]  /*0de0*/  EXIT ;  /* 0x000000000000794d */ /* 0x000fea0003800000 */
.L_x_5:
[----:B------:R-:W-:-:S00]  /*0df0*/  BRA `(.L_x_5) ;  /* 0xfffffffc00fc7947 */ /* 0x000fc0000383ffff */
[----:B------:R-:W-:-:S00]  /*0e00*/  NOP ;  /* 0x0000000000007918 */ /* 0x000fc00000000000 */
[----:B------:R-:W-:-:S00]  /*0e10*/  NOP ;  /* 0x0000000000007918 */ /* 0x000fc00000000000 */
[----:B------:R-:W-:-:S00]  /*0e20*/  NOP ;  /* 0x0000000000007918 */ /* 0x000fc00000000000 */
[----:B------:R-:W-:-:S00]  /*0e30*/  NOP ;  /* 0x0000000000007918 */ /* 0x000fc00000000000 */
[----:B------:R-:W-:-:S00]  /*0e40*/  NOP ;  /* 0x0000000000007918 */ /* 0x000fc00000000000 */
[----:B------:R-:W-:-:S00]  /*0e50*/  NOP ;  /* 0x0000000000007918 */ /* 0x000fc00000000000 */
[----:B------:R-:W-:-:S00]  /*0e60*/  NOP ;  /* 0x0000000000007918 */ /* 0x000fc00000000000 */
[----:B------:R-:W-:-:S00]  /*0e70*/  NOP ;  /* 0x0000000000007918 */ /* 0x000fc00000000000 */
.L_x_6:


//--------------------- .nv.shared.reserved.0     --------------------------
	.section	.nv.shared.reserved.0,"aw",@nobits
	.weak		__nv_reservedSMEM_offset_0_alias
	.size		__nv_reservedSMEM_offset_0_alias, 0, 64
	.other		__nv_reservedSMEM_offset_0_alias,@"STO_CUDA_RESERVED_SHARED STV_DEFAULT"
__nv_reservedSMEM_offset_0_alias:
	.zero		0
	.zero		64


//--------------------- .nv.constant0._Z26MatrixMultiplyKernelDevicePfS_S_i --------------------------
	.section	.nv.constant0._Z26MatrixMultiplyKernelDevicePfS_S_i,"a",@progbits
	.sectionflags	@""
	.align	4
.nv.constant0._Z26MatrixMultiplyKernelDevicePfS_S_i:
	.zero		924


//--------------------- SYMBOLS --------------------------

	.type		.nv.reservedSmem.offset0,@object
	.size		.nv.reservedSmem.offset0,0x4
